	.target	sm_80

	.elftype	@"ET_EXEC"


//--------------------- .note.nv.tkinfo           --------------------------
	.section	.note.nv.tkinfo,"",@"SHT_NOTE"
	.sectionflags	@"SHF_NOTE_NV_TKINFO"
	.tkinfo
        /*0018*/ 	.word	0x00000002
        /*0030*/ 	.string	""
        /*0030*/ 	.string	"ptxas"
        /*0030*/ 	.string	"Cuda compilation tools, release 13.0, V13.0.88"
        /*0030*/ 	.string	"Build cuda_13.0.r13.0/compiler.36424714_0"
        /*0030*/ 	.string	"-arch sm_80 -m 64 "



//--------------------- .note.nv.cuinfo           --------------------------
	.section	.note.nv.cuinfo,"",@"SHT_NOTE"
	.sectionflags	@"SHF_NOTE_NV_CUINFO"
        /*0018*/ 	.short	0x0002
        /*001a*/ 	.short	0x0050
        /*001c*/ 	.short	0x0082
	.zero		2


//--------------------- .nv.info                  --------------------------
	.section	.nv.info,"",@"SHT_CUDA_INFO"
	.align	4


	//----- nvinfo : EIATTR_REGCOUNT
	.align		4
        /*0000*/ 	.byte	0x04, 0x2f
        /*0002*/ 	.short	(.L_1 - .L_0)
	.align		4
.L_0:
        /*0004*/ 	.word	index@(_ZN17fastertransformer22quantize_weight_kernelEPaPKfS2_iiii)
        /*0008*/ 	.word	0x00000019


	//----- nvinfo : EIATTR_FRAME_SIZE
	.align		4
.L_1:
        /*000c*/ 	.byte	0x04, 0x11
        /*000e*/ 	.short	(.L_3 - .L_2)
	.align		4
.L_2:
        /*0010*/ 	.word	index@($__internal_1_$__cuda_sm20_div_rn_f64_full)
        /*0014*/ 	.word	0x00000000


	//----- nvinfo : EIATTR_FRAME_SIZE
	.align		4
.L_3:
        /*0018*/ 	.byte	0x04, 0x11
        /*001a*/ 	.short	(.L_5 - .L_4)
	.align		4
.L_4:
        /*001c*/ 	.word	index@(_ZN17fastertransformer22quantize_weight_kernelEPaPKfS2_iiii)
        /*0020*/ 	.word	0x00000000


	//----- nvinfo : EIATTR_REGCOUNT
	.align		4
.L_5:
        /*0024*/ 	.byte	0x04, 0x2f
        /*0026*/ 	.short	(.L_7 - .L_6)
	.align		4
.L_6:
        /*0028*/ 	.word	index@(_ZN17fastertransformer22quantize_weight_kernelEPaPK6__halfPKfiiii)
        /*002c*/ 	.word	0x00000019


	//----- nvinfo : EIATTR_FRAME_SIZE
	.align		4
.L_7:
        /*0030*/ 	.byte	0x04, 0x11
        /*0032*/ 	.short	(.L_9 - .L_8)
	.align		4
.L_8:
        /*0034*/ 	.word	index@($__internal_0_$__cuda_sm20_div_rn_f64_full)
        /*0038*/ 	.word	0x00000000


	//----- nvinfo : EIATTR_FRAME_SIZE
	.align		4
.L_9:
        /*003c*/ 	.byte	0x04, 0x11
        /*003e*/ 	.short	(.L_11 - .L_10)
	.align		4
.L_10:
        /*0040*/ 	.word	index@(_ZN17fastertransformer22quantize_weight_kernelEPaPK6__halfPKfiiii)
        /*0044*/ 	.word	0x00000000


	//----- nvinfo : EIATTR_MIN_STACK_SIZE
	.align		4
.L_11:
        /*0048*/ 	.byte	0x04, 0x12
        /*004a*/ 	.short	(.L_13 - .L_12)
	.align		4
.L_12:
        /*004c*/ 	.word	index@(_ZN17fastertransformer22quantize_weight_kernelEPaPK6__halfPKfiiii)
        /*0050*/ 	.word	0x00000000


	//----- nvinfo : EIATTR_MIN_STACK_SIZE
	.align		4
.L_13:
        /*0054*/ 	.byte	0x04, 0x12
        /*0056*/ 	.short	(.L_15 - .L_14)
	.align		4
.L_14:
        /*0058*/ 	.word	index@(_ZN17fastertransformer22quantize_weight_kernelEPaPKfS2_iiii)
        /*005c*/ 	.word	0x00000000
.L_15:


//--------------------- .nv.info._ZN17fastertransformer22quantize_weight_kernelEPaPK6__halfPKfiiii --------------------------
	.section	.nv.info._ZN17fastertransformer22quantize_weight_kernelEPaPK6__halfPKfiiii,"",@"SHT_CUDA_INFO"
	.sectionflags	@""
	.align	4


	//----- nvinfo : EIATTR_CUDA_API_VERSION
	.align		4
        /*0000*/ 	.byte	0x04, 0x37
        /*0002*/ 	.short	(.L_17 - .L_16)
.L_16:
        /*0004*/ 	.word	0x00000082


	//----- nvinfo : EIATTR_SW2861232_WAR
	.align		4
.L_17:
        /*0008*/ 	.byte	0x01, 0x35
	.zero		2


	//----- nvinfo : EIATTR_PARAM_CBANK
	.align		4
        /*000c*/ 	.byte	0x04, 0x0a
        /*000e*/ 	.short	(.L_19 - .L_18)
	.align		4
.L_18:
        /*0010*/ 	.word	index@(.nv.constant0._ZN17fastertransformer22quantize_weight_kernelEPaPK6__halfPKfiiii)
        /*0014*/ 	.short	0x0160
        /*0016*/ 	.short	0x0028


	//----- nvinfo : EIATTR_CBANK_PARAM_SIZE
	.align		4
.L_19:
        /*0018*/ 	.byte	0x03, 0x19
        /*001a*/ 	.short	0x0028


	//----- nvinfo : EIATTR_KPARAM_INFO
	.align		4
        /*001c*/ 	.byte	0x04, 0x17
        /*001e*/ 	.short	(.L_21 - .L_20)
.L_20:
        /*0020*/ 	.word	0x00000000
        /*0024*/ 	.short	0x0006
        /*0026*/ 	.short	0x0024
        /*0028*/ 	.byte	0x00, 0xf0, 0x11, 0x00


	//----- nvinfo : EIATTR_KPARAM_INFO
	.align		4
.L_21:
        /*002c*/ 	.byte	0x04, 0x17
        /*002e*/ 	.short	(.L_23 - .L_22)
.L_22:
        /*0030*/ 	.word	0x00000000
        /*0034*/ 	.short	0x0005
        /*0036*/ 	.short	0x0020
        /*0038*/ 	.byte	0x00, 0xf0, 0x11, 0x00


	//----- nvinfo : EIATTR_KPARAM_INFO
	.align		4
.L_23:
        /*003c*/ 	.byte	0x04, 0x17
        /*003e*/ 	.short	(.L_25 - .L_24)
.L_24:
        /*0040*/ 	.word	0x00000000
        /*0044*/ 	.short	0x0004
        /*0046*/ 	.short	0x001c
        /*0048*/ 	.byte	0x00, 0xf0, 0x11, 0x00


	//----- nvinfo : EIATTR_KPARAM_INFO
	.align		4
.L_25:
        /*004c*/ 	.byte	0x04, 0x17
        /*004e*/ 	.short	(.L_27 - .L_26)
.L_26:
        /*0050*/ 	.word	0x00000000
        /*0054*/ 	.short	0x0003
        /*0056*/ 	.short	0x0018
        /*0058*/ 	.byte	0x00, 0xf0, 0x11, 0x00


	//----- nvinfo : EIATTR_KPARAM_INFO
	.align		4
.L_27:
        /*005c*/ 	.byte	0x04, 0x17
        /*005e*/ 	.short	(.L_29 - .L_28)
.L_28:
        /*0060*/ 	.word	0x00000000
        /*0064*/ 	.short	0x0002
        /*0066*/ 	.short	0x0010
        /*0068*/ 	.byte	0x00, 0xf0, 0x21, 0x00


	//----- nvinfo : EIATTR_KPARAM_INFO
	.align		4
.L_29:
        /*006c*/ 	.byte	0x04, 0x17
        /*006e*/ 	.short	(.L_31 - .L_30)
.L_30:
        /*0070*/ 	.word	0x00000000
        /*0074*/ 	.short	0x0001
        /*0076*/ 	.short	0x0008
        /*0078*/ 	.byte	0x00, 0xf0, 0x21, 0x00


	//----- nvinfo : EIATTR_KPARAM_INFO
	.align		4
.L_31:
        /*007c*/ 	.byte	0x04, 0x17
        /*007e*/ 	.short	(.L_33 - .L_32)
.L_32:
        /*0080*/ 	.word	0x00000000
        /*0084*/ 	.short	0x0000
        /*0086*/ 	.short	0x0000
        /*0088*/ 	.byte	0x00, 0xf0, 0x21, 0x00


	//----- nvinfo : EIATTR_MAXREG_COUNT
	.align		4
.L_33:
        /*008c*/ 	.byte	0x03, 0x1b
        /*008e*/ 	.short	0x00ff


	//----- nvinfo : EIATTR_MERCURY_ISA_VERSION
	.align		4
        /*0090*/ 	.byte	0x03, 0x5f
        /*0092*/ 	.short	0x0000


	//----- nvinfo : EIATTR_EXIT_INSTR_OFFSETS
	.align		4
        /*0094*/ 	.byte	0x04, 0x1c
        /*0096*/ 	.short	(.L_35 - .L_34)


	//   ....[0]....
.L_34:
        /*0098*/ 	.word	0x00000460


	//   ....[1]....
        /*009c*/ 	.word	0x000006e0


	//----- nvinfo : EIATTR_CRS_STACK_SIZE
	.align		4
.L_35:
        /*00a0*/ 	.byte	0x04, 0x1e
        /*00a2*/ 	.short	(.L_37 - .L_36)
.L_36:
        /*00a4*/ 	.word	0x00000000
.L_37:


//--------------------- .nv.info._ZN17fastertransformer22quantize_weight_kernelEPaPKfS2_iiii --------------------------
	.section	.nv.info._ZN17fastertransformer22quantize_weight_kernelEPaPKfS2_iiii,"",@"SHT_CUDA_INFO"
	.sectionflags	@""
	.align	4


	//----- nvinfo : EIATTR_CUDA_API_VERSION
	.align		4
        /*0000*/ 	.byte	0x04, 0x37
        /*0002*/ 	.short	(.L_39 - .L_38)
.L_38:
        /*0004*/ 	.word	0x00000082


	//----- nvinfo : EIATTR_SW2861232_WAR
	.align		4
.L_39:
        /*0008*/ 	.byte	0x01, 0x35
	.zero		2


	//----- nvinfo : EIATTR_PARAM_CBANK
	.align		4
        /*000c*/ 	.byte	0x04, 0x0a
        /*000e*/ 	.short	(.L_41 - .L_40)
	.align		4
.L_40:
        /*0010*/ 	.word	index@(.nv.constant0._ZN17fastertransformer22quantize_weight_kernelEPaPKfS2_iiii)
        /*0014*/ 	.short	0x0160
        /*0016*/ 	.short	0x0028


	//----- nvinfo : EIATTR_CBANK_PARAM_SIZE
	.align		4
.L_41:
        /*0018*/ 	.byte	0x03, 0x19
        /*001a*/ 	.short	0x0028


	//----- nvinfo : EIATTR_KPARAM_INFO
	.align		4
        /*001c*/ 	.byte	0x04, 0x17
        /*001e*/ 	.short	(.L_43 - .L_42)
.L_42:
        /*0020*/ 	.word	0x00000000
        /*0024*/ 	.short	0x0006
        /*0026*/ 	.short	0x0024
        /*0028*/ 	.byte	0x00, 0xf0, 0x11, 0x00


	//----- nvinfo : EIATTR_KPARAM_INFO
	.align		4
.L_43:
        /*002c*/ 	.byte	0x04, 0x17
        /*002e*/ 	.short	(.L_45 - .L_44)
.L_44:
        /*0030*/ 	.word	0x00000000
        /*0034*/ 	.short	0x0005
        /*0036*/ 	.short	0x0020
        /*0038*/ 	.byte	0x00, 0xf0, 0x11, 0x00


	//----- nvinfo : EIATTR_KPARAM_INFO
	.align		4
.L_45:
        /*003c*/ 	.byte	0x04, 0x17
        /*003e*/ 	.short	(.L_47 - .L_46)
.L_46:
        /*0040*/ 	.word	0x00000000
        /*0044*/ 	.short	0x0004
        /*0046*/ 	.short	0x001c
        /*0048*/ 	.byte	0x00, 0xf0, 0x11, 0x00


	//----- nvinfo : EIATTR_KPARAM_INFO
	.align		4
.L_47:
        /*004c*/ 	.byte	0x04, 0x17
        /*004e*/ 	.short	(.L_49 - .L_48)
.L_48:
        /*0050*/ 	.word	0x00000000
        /*0054*/ 	.short	0x0003
        /*0056*/ 	.short	0x0018
        /*0058*/ 	.byte	0x00, 0xf0, 0x11, 0x00


	//----- nvinfo : EIATTR_KPARAM_INFO
	.align		4
.L_49:
        /*005c*/ 	.byte	0x04, 0x17
        /*005e*/ 	.short	(.L_51 - .L_50)
.L_50:
        /*0060*/ 	.word	0x00000000
        /*0064*/ 	.short	0x0002
        /*0066*/ 	.short	0x0010
        /*0068*/ 	.byte	0x00, 0xf0, 0x21, 0x00


	//----- nvinfo : EIATTR_KPARAM_INFO
	.align		4
.L_51:
        /*006c*/ 	.byte	0x04, 0x17
        /*006e*/ 	.short	(.L_53 - .L_52)
.L_52:
        /*0070*/ 	.word	0x00000000
        /*0074*/ 	.short	0x0001
        /*0076*/ 	.short	0x0008
        /*0078*/ 	.byte	0x00, 0xf0, 0x21, 0x00


	//----- nvinfo : EIATTR_KPARAM_INFO
	.align		4
.L_53:
        /*007c*/ 	.byte	0x04, 0x17
        /*007e*/ 	.short	(.L_55 - .L_54)
.L_54:
        /*0080*/ 	.word	0x00000000
        /*0084*/ 	.short	0x0000
        /*0086*/ 	.short	0x0000
        /*0088*/ 	.byte	0x00, 0xf0, 0x21, 0x00


	//----- nvinfo : EIATTR_MAXREG_COUNT
	.align		4
.L_55:
        /*008c*/ 	.byte	0x03, 0x1b
        /*008e*/ 	.short	0x00ff


	//----- nvinfo : EIATTR_MERCURY_ISA_VERSION
	.align		4
        /*0090*/ 	.byte	0x03, 0x5f
        /*0092*/ 	.short	0x0000


	//----- nvinfo : EIATTR_EXIT_INSTR_OFFSETS
	.align		4
        /*0094*/ 	.byte	0x04, 0x1c
        /*0096*/ 	.short	(.L_57 - .L_56)


	//   ....[0]....
.L_56:
        /*0098*/ 	.word	0x00000460


	//   ....[1]....
        /*009c*/ 	.word	0x000006c0


	//----- nvinfo : EIATTR_CRS_STACK_SIZE
	.align		4
.L_57:
        /*00a0*/ 	.byte	0x04, 0x1e
        /*00a2*/ 	.short	(.L_59 - .L_58)
.L_58:
        /*00a4*/ 	.word	0x00000000
.L_59:


//--------------------- .nv.callgraph             --------------------------
	.section	.nv.callgraph,"",@"SHT_CUDA_CALLGRAPH"
	.align	4
	.sectionentsize	8
	.align		4
        /*0000*/ 	.word	0x00000000
	.align		4
        /*0004*/ 	.word	0xffffffff
	.align		4
        /*0008*/ 	.word	0x00000000
	.align		4
        /*000c*/ 	.word	0xfffffffe
	.align		4
        /*0010*/ 	.word	0x00000000
	.align		4
        /*0014*/ 	.word	0xfffffffd
	.align		4
        /*0018*/ 	.word	0x00000000
	.align		4
        /*001c*/ 	.word	0xfffffffc


//--------------------- .nv.rel.action            --------------------------
	.section	.nv.rel.action,"",@"SHT_CUDA_RELOCINFO"
	.align	8
	.sectionentsize	8
        /*0000*/ 	.byte	0x73, 0x00, 0x00, 0x00, 0x00, 0x00, 0x00, 0x00, 0x00, 0x00, 0x00, 0x11, 0x25, 0x00, 0x05, 0x36


//--------------------- .nv.constant2._ZN17fastertransformer22quantize_weight_kernelEPaPK6__halfPKfiiii --------------------------
	.section	.nv.constant2._ZN17fastertransformer22quantize_weight_kernelEPaPK6__halfPKfiiii,"a",@progbits
	.sectionflags	@""
	.align	4
.nv.constant2._ZN17fastertransformer22quantize_weight_kernelEPaPK6__halfPKfiiii:
        /*0000*/ 	.byte	0x00, 0x00, 0x00, 0xf0, 0xff, 0xff, 0x0f, 0x38


//--------------------- .nv.constant0._ZN17fastertransformer22quantize_weight_kernelEPaPK6__halfPKfiiii --------------------------
	.section	.nv.constant0._ZN17fastertransformer22quantize_weight_kernelEPaPK6__halfPKfiiii,"a",@progbits
	.sectionflags	@""
	.align	4
.nv.constant0._ZN17fastertransformer22quantize_weight_kernelEPaPK6__halfPKfiiii:
	.zero		392


//--------------------- .nv.constant2._ZN17fastertransformer22quantize_weight_kernelEPaPKfS2_iiii --------------------------
	.section	.nv.constant2._ZN17fastertransformer22quantize_weight_kernelEPaPKfS2_iiii,"a",@progbits
	.sectionflags	@""
	.align	4
.nv.constant2._ZN17fastertransformer22quantize_weight_kernelEPaPKfS2_iiii:
        /*0000*/ 	.byte	0x00, 0x00, 0x00, 0xf0, 0xff, 0xff, 0x0f, 0x38


//--------------------- .nv.constant0._ZN17fastertransformer22quantize_weight_kernelEPaPKfS2_iiii --------------------------
	.section	.nv.constant0._ZN17fastertransformer22quantize_weight_kernelEPaPKfS2_iiii,"a",@progbits
	.sectionflags	@""
	.align	4
.nv.constant0._ZN17fastertransformer22quantize_weight_kernelEPaPKfS2_iiii:
	.zero		392


//--------------------- .text._ZN17fastertransformer22quantize_weight_kernelEPaPK6__halfPKfiiii --------------------------
	.section	.text._ZN17fastertransformer22quantize_weight_kernelEPaPK6__halfPKfiiii,"ax",@progbits
	.sectioninfo	@"SHI_REGISTERS=25"
	.align	128
        .global         _ZN17fastertransformer22quantize_weight_kernelEPaPK6__halfPKfiiii
        .type           _ZN17fastertransformer22quantize_weight_kernelEPaPK6__halfPKfiiii,@function
        .size           _ZN17fastertransformer22quantize_weight_kernelEPaPK6__halfPKfiiii,(.L_x_22 - _ZN17fastertransformer22quantize_weight_kernelEPaPK6__halfPKfiiii)
        .other          _ZN17fastertransformer22quantize_weight_kernelEPaPK6__halfPKfiiii,@"STO_CUDA_ENTRY STV_DEFAULT"
_ZN17fastertransformer22quantize_weight_kernelEPaPK6__halfPKfiiii:
.text._ZN17fastertransformer22quantize_weight_kernelEPaPK6__halfPKfiiii:
[----:B------:R-:W-:Y:S02]  /*0000*/  IMAD.MOV.U32 R1, RZ, RZ, c[0x0][0x28] ;  /* 0x00000a00ff017624 */ /* 0x000fe400078e00ff */
[----:B------:R-:W-:Y:S01]  /*0010*/  IABS R7, c[0x0][0x178] ;  /* 0x00005e0000077a13 */ /* 0x000fe20000000000 */
[----:B------:R-:W0:Y:S03]  /*0020*/  S2R R2, SR_CTAID.X ;  /* 0x0000000000027919 */ /* 0x000e260000002500 */
[----:B------:R-:W1:Y:S01]  /*0030*/  I2F.RP R0, R7 ;  /* 0x0000000700007306 */ /* 0x000e620000209400 */
[----:B------:R-:W0:Y:S07]  /*0040*/  S2R R3, SR_TID.X ;  /* 0x0000000000037919 */ /* 0x000e2e0000002100 */
[----:B-1----:R-:W1:Y:S01]  /*0050*/  MUFU.RCP R0, R0 ;  /* 0x0000000000007308 */ /* 0x002e620000001000 */
[----:B0-----:R-:W-:Y:S01]  /*0060*/  IMAD R2, R2, c[0x0][0x0], R3 ;  /* 0x0000000002027a24 */ /* 0x001fe200078e0203 */
[----:B-1----:R-:W-:-:S04]  /*0070*/  IADD3 R4, R0, 0xffffffe, RZ ;  /* 0x0ffffffe00047810 */ /* 0x002fc80007ffe0ff */
[----:B------:R-:W-:Y:S02]  /*0080*/  IABS R0, R2 ;  /* 0x0000000200007213 */ /* 0x000fe40000000000 */
[----:B------:R0:W1:Y:S02]  /*0090*/  F2I.FTZ.U32.TRUNC.NTZ R5, R4 ;  /* 0x0000000400057305 */ /* 0x000064000021f000 */
[----:B0-----:R-:W-:Y:S02]  /*00a0*/  IMAD.MOV.U32 R4, RZ, RZ, RZ ;  /* 0x000000ffff047224 */ /* 0x001fe400078e00ff */
[----:B-1----:R-:W-:-:S04]  /*00b0*/  IMAD.MOV R6, RZ, RZ, -R5 ;  /* 0x000000ffff067224 */ /* 0x002fc800078e0a05 */
[----:B------:R-:W-:-:S04]  /*00c0*/  IMAD R3, R6, R7, RZ ;  /* 0x0000000706037224 */ /* 0x000fc800078e02ff */
[----:B------:R-:W-:-:S06]  /*00d0*/  IMAD.HI.U32 R5, R5, R3, R4 ;  /* 0x0000000305057227 */ /* 0x000fcc00078e0004 */
[----:B------:R-:W-:-:S04]  /*00e0*/  IMAD.HI.U32 R5, R5, R0, RZ ;  /* 0x0000000005057227 */ /* 0x000fc800078e00ff */
[----:B------:R-:W-:-:S04]  /*00f0*/  IMAD.MOV R3, RZ, RZ, -R5 ;  /* 0x000000ffff037224 */ /* 0x000fc800078e0a05 */
[----:B------:R-:W-:-:S05]  /*0100*/  IMAD R0, R7, R3, R0 ;  /* 0x0000000307007224 */ /* 0x000fca00078e0200 */
[----:B------:R-:W-:-:S13]  /*0110*/  ISETP.GT.U32.AND P1, PT, R7, R0, PT ;  /* 0x000000000700720c */ /* 0x000fda0003f24070 */
[----:B------:R-:W-:Y:S01]  /*0120*/  @!P1 IMAD.IADD R0, R0, 0x1, -R7 ;  /* 0x0000000100009824 */ /* 0x000fe200078e0a07 */
[----:B------:R-:W-:Y:S02]  /*0130*/  @!P1 IADD3 R5, R5, 0x1, RZ ;  /* 0x0000000105059810 */ /* 0x000fe40007ffe0ff */
[----:B------:R-:W-:Y:S02]  /*0140*/  ISETP.NE.AND P1, PT, RZ, c[0x0][0x178], PT ;  /* 0x00005e00ff007a0c */ /* 0x000fe40003f25270 */
[----:B------:R-:W-:Y:S02]  /*0150*/  ISETP.GE.U32.AND P0, PT, R0, R7, PT ;  /* 0x000000070000720c */ /* 0x000fe40003f06070 */
[----:B------:R-:W-:-:S04]  /*0160*/  LOP3.LUT R0, R2, c[0x0][0x178], RZ, 0x3c, !PT ;  /* 0x00005e0002007a12 */ /* 0x000fc800078e3cff */
[----:B------:R-:W-:-:S07]  /*0170*/  ISETP.GE.AND P2, PT, R0, RZ, PT ;  /* 0x000000ff0000720c */ /* 0x000fce0003f46270 */
[----:B------:R-:W-:Y:S02]  /*0180*/  @P0 IADD3 R5, R5, 0x1, RZ ;  /* 0x0000000105050810 */ /* 0x000fe40007ffe0ff */
[----:B------:R-:W-:-:S03]  /*0190*/  ISETP.NE.AND P0, PT, RZ, c[0x0][0x180], PT ;  /* 0x00006000ff007a0c */ /* 0x000fc60003f05270 */
[----:B------:R-:W-:-:S04]  /*01a0*/  IMAD.MOV.U32 R8, RZ, RZ, R5 ;  /* 0x000000ffff087224 */ /* 0x000fc800078e0005 */
[----:B------:R-:W-:Y:S01]  /*01b0*/  @!P2 IMAD.MOV R8, RZ, RZ, -R8 ;  /* 0x000000ffff08a224 */ /* 0x000fe200078e0a08 */
[----:B------:R-:W-:-:S05]  /*01c0*/  @!P1 LOP3.LUT R8, RZ, c[0x0][0x178], RZ, 0x33, !PT ;  /* 0x00005e00ff089a12 */ /* 0x000fca00078e33ff */
[----:B------:R-:W-:-:S04]  /*01d0*/  IMAD.MOV R3, RZ, RZ, -R8 ;  /* 0x000000ffff037224 */ /* 0x000fc800078e0a08 */
[----:B------:R-:W-:Y:S01]  /*01e0*/  IMAD R3, R3, c[0x0][0x178], R2 ;  /* 0x00005e0003037a24 */ /* 0x000fe200078e0202 */
[----:B------:R-:W-:Y:S05]  /*01f0*/  @!P0 BRA `(.L_x_0) ;  /* 0x0000022000008947 */ /* 0x000fea0003800000 */
[----:B------:R-:W-:-:S05]  /*0200*/  IMAD.MOV.U32 R0, RZ, RZ, c[0x0][0x180] ;  /* 0x00006000ff007624 */ /* 0x000fca00078e00ff */
[----:B------:R-:W-:-:S13]  /*0210*/  ISETP.NE.AND P0, PT, R0, 0x1, PT ;  /* 0x000000010000780c */ /* 0x000fda0003f05270 */
[----:B------:R-:W-:Y:S05]  /*0220*/  @!P0 BRA `(.L_x_1) ;  /* 0x0000011000008947 */ /* 0x000fea0003800000 */
[----:B------:R-:W-:-:S13]  /*0230*/  ISETP.NE.AND P0, PT, R0, 0x2, PT ;  /* 0x000000020000780c */ /* 0x000fda0003f05270 */
[----:B------:R-:W-:Y:S05]  /*0240*/  @P0 BRA `(.L_x_2) ;  /* 0x000001e000000947 */ /* 0x000fea0003800000 */
[C---:B------:R-:W-:Y:S02]  /*0250*/  LOP3.LUT R4, R8.reuse, 0x1f, RZ, 0xc0, !PT ;  /* 0x0000001f08047812 */ /* 0x040fe400078ec0ff */
[C---:B------:R-:W-:Y:S02]  /*0260*/  LOP3.LUT R6, R3.reuse, 0x6, RZ, 0xc0, !PT ;  /* 0x0000000603067812 */ /* 0x040fe400078ec0ff */
[----:B------:R-:W-:Y:S02]  /*0270*/  LOP3.LUT R7, R8, 0x4, RZ, 0xc0, !PT ;  /* 0x0000000408077812 */ /* 0x000fe400078ec0ff */
[----:B------:R-:W-:Y:S02]  /*0280*/  SHF.R.U32.HI R0, RZ, 0x5, R8 ;  /* 0x00000005ff007819 */ /* 0x000fe40000011608 */
[----:B------:R-:W-:Y:S01]  /*0290*/  SHF.R.U32.HI R5, RZ, 0x3, R4 ;  /* 0x00000003ff057819 */ /* 0x000fe20000011604 */
[----:B------:R-:W-:Y:S01]  /*02a0*/  IMAD.SHL.U32 R4, R3, 0x4, RZ ;  /* 0x0000000403047824 */ /* 0x000fe200078e00ff */
[----:B------:R-:W-:-:S03]  /*02b0*/  LEA.HI R6, R6, R7, RZ, 0x1f ;  /* 0x0000000706067211 */ /* 0x000fc600078ff8ff */
[----:B------:R-:W-:Y:S01]  /*02c0*/  IMAD R5, R0, c[0x0][0x178], R5 ;  /* 0x00005e0000057a24 */ /* 0x000fe200078e0205 */
[----:B------:R-:W-:Y:S01]  /*02d0*/  LOP3.LUT R0, R3, 0x7fffff8, RZ, 0xc0, !PT ;  /* 0x07fffff803007812 */ /* 0x000fe200078ec0ff */
[----:B------:R-:W-:Y:S01]  /*02e0*/  IMAD.SHL.U32 R7, R6, 0x4, RZ ;  /* 0x0000000406077824 */ /* 0x000fe200078e00ff */
[----:B------:R-:W-:-:S04]  /*02f0*/  LOP3.LUT R4, R4, 0x4, RZ, 0xc0, !PT ;  /* 0x0000000404047812 */ /* 0x000fc800078ec0ff */
[----:B------:R-:W-:Y:S02]  /*0300*/  IADD3 R0, R4, R5, R0 ;  /* 0x0000000504007210 */ /* 0x000fe40007ffe000 */
[----:B------:R-:W-:-:S05]  /*0310*/  LOP3.LUT R5, R7, 0xfffffffc, R8, 0xe2, !PT ;  /* 0xfffffffc07057812 */ /* 0x000fca00078ee208 */
[----:B------:R-:W-:Y:S01]  /*0320*/  IMAD R0, R0, 0x20, R5 ;  /* 0x0000002000007824 */ /* 0x000fe200078e0205 */
[----:B------:R-:W-:Y:S05]  /*0330*/  BRA `(.L_x_2) ;  /* 0x000000f000007947 */ /* 0x000fea0003800000 */
.L_x_1:
[C---:B------:R-:W-:Y:S01]  /*0340*/  IMAD.SHL.U32 R4, R3.reuse, 0x2, RZ ;  /* 0x0000000203047824 */ /* 0x040fe200078e00ff */
[----:B------:R-:W-:Y:S02]  /*0350*/  SHF.R.U32.HI R0, RZ, 0x5, R3 ;  /* 0x00000005ff007819 */ /* 0x000fe40000011603 */
[----:B------:R-:W-:Y:S02]  /*0360*/  SHF.R.U32.HI R7, RZ, 0x5, R8 ;  /* 0x00000005ff077819 */ /* 0x000fe40000011608 */
[C---:B------:R-:W-:Y:S01]  /*0370*/  LOP3.LUT R6, R3.reuse, 0x1, RZ, 0xc0, !PT ;  /* 0x0000000103067812 */ /* 0x040fe200078ec0ff */
[----:B------:R-:W-:Y:S01]  /*0380*/  IMAD.SHL.U32 R9, R0, 0x400, RZ ;  /* 0x0000040000097824 */ /* 0x000fe200078e00ff */
[----:B------:R-:W-:Y:S02]  /*0390*/  LOP3.LUT R5, R3, 0x1f, RZ, 0xc0, !PT ;  /* 0x0000001f03057812 */ /* 0x000fe400078ec0ff */
[----:B------:R-:W-:Y:S01]  /*03a0*/  LOP3.LUT R4, R4, 0xc, RZ, 0xc0, !PT ;  /* 0x0000000c04047812 */ /* 0x000fe200078ec0ff */
[----:B------:R-:W-:Y:S01]  /*03b0*/  IMAD R7, R7, c[0x0][0x178], R6 ;  /* 0x00005e0007077a24 */ /* 0x000fe200078e0206 */
[----:B------:R-:W-:-:S02]  /*03c0*/  LOP3.LUT R8, R8, 0x1f, RZ, 0xc0, !PT ;  /* 0x0000001f08087812 */ /* 0x000fc400078ec0ff */
[----:B------:R-:W-:Y:S02]  /*03d0*/  LEA.HI R4, R5, R4, RZ, 0x1d ;  /* 0x0000000405047211 */ /* 0x000fe400078fe8ff */
[----:B------:R-:W-:-:S03]  /*03e0*/  LOP3.LUT R5, R9, 0xfffffc00, R8, 0xe2, !PT ;  /* 0xfffffc0009057812 */ /* 0x000fc600078ee208 */
[----:B------:R-:W-:-:S04]  /*03f0*/  IMAD R4, R4, 0x2, R7 ;  /* 0x0000000204047824 */ /* 0x000fc800078e0207 */
[----:B------:R-:W-:Y:S01]  /*0400*/  IMAD R0, R4, 0x20, R5 ;  /* 0x0000002004007824 */ /* 0x000fe200078e0205 */
[----:B------:R-:W-:Y:S05]  /*0410*/  BRA `(.L_x_2) ;  /* 0x0000001000007947 */ /* 0x000fea0003800000 */
.L_x_0:
[----:B------:R-:W-:Y:S02]  /*0420*/  IMAD R0, R3, c[0x0][0x17c], R8 ;  /* 0x00005f0003007a24 */ /* 0x000fe400078e0208 */
.L_x_2:
[----:B------:R-:W-:Y:S02]  /*0430*/  ULDC.64 UR4, c[0x0][0x178] ;  /* 0x00005e0000047ab9 */ /* 0x000fe40000000a00 */
[----:B------:R-:W-:-:S06]  /*0440*/  UIMAD UR4, UR5, UR4, URZ ;  /* 0x00000004050472a4 */ /* 0x000fcc000f8e023f */
[----:B------:R-:W-:-:S13]  /*0450*/  ISETP.GE.AND P0, PT, R2, UR4, PT ;  /* 0x0000000402007c0c */ /* 0x000fda000bf06270 */
[----:B------:R-:W-:Y:S05]  /*0460*/  @P0 EXIT ;  /* 0x000000000000094d */ /* 0x000fea0003800000 */
[----:B------:R-:W-:Y:S01]  /*0470*/  IMAD.MOV.U32 R5, RZ, RZ, 0x4 ;  /* 0x00000004ff057424 */ /* 0x000fe200078e00ff */
[----:B------:R-:W-:Y:S01]  /*0480*/  ULDC.64 UR4, c[0x0][0x118] ;  /* 0x0000460000047ab9 */ /* 0x000fe20000000a00 */
[----:B------:R-:W-:-:S04]  /*0490*/  IMAD R4, R3, c[0x0][0x184], RZ ;  /* 0x0000610003047a24 */ /* 0x000fc800078e02ff */
[----:B------:R-:W-:-:S06]  /*04a0*/  IMAD.WIDE R4, R4, R5, c[0x0][0x170] ;  /* 0x00005c0004047625 */ /* 0x000fcc00078e0205 */
[----:B------:R-:W2:Y:S01]  /*04b0*/  LDG.E R4, [R4.64] ;  /* 0x0000000404047981 */ /* 0x000ea2000c1e1900 */
[----:B------:R-:W-:-:S04]  /*04c0*/  IMAD.MOV.U32 R3, RZ, RZ, 0x2 ;  /* 0x00000002ff037424 */ /* 0x000fc800078e00ff */
[----:B------:R-:W-:-:S06]  /*04d0*/  IMAD.WIDE R2, R2, R3, c[0x0][0x168] ;  /* 0x00005a0002027625 */ /* 0x000fcc00078e0203 */
[----:B------:R-:W3:Y:S01]  /*04e0*/  LDG.E.U16 R2, [R2.64] ;  /* 0x0000000402027981 */ /* 0x000ee2000c1e1500 */
[----:B------:R-:W-:Y:S01]  /*04f0*/  IMAD.MOV.U32 R8, RZ, RZ, 0x1 ;  /* 0x00000001ff087424 */ /* 0x000fe200078e00ff */
[----:B------:R-:W-:Y:S01]  /*0500*/  BSSY B0, `(.L_x_3) ;  /* 0x0000016000007945 */ /* 0x000fe20003800000 */
[----:B--2---:R-:W-:-:S06]  /*0510*/  FMUL.FTZ R6, R4, 1 ;  /* 0x3f80000004067820 */ /* 0x004fcc0000410000 */
[----:B------:R-:W0:Y:S01]  /*0520*/  F2F.F64.F32 R6, R6 ;  /* 0x0000000600067310 */ /* 0x000e220000201800 */
[----:B---3--:R-:W-:-:S05]  /*0530*/  HADD2.F32 R12, -RZ, R2.H0_H0 ;  /* 0x20000002ff0c7230 */ /* 0x008fca0000004100 */
[----:B------:R-:W-:-:S04]  /*0540*/  FMUL.FTZ R12, R12, 1 ;  /* 0x3f8000000c0c7820 */ /* 0x000fc80000410000 */
[----:B------:R-:W1:Y:S08]  /*0550*/  F2F.F64.F32 R4, R12 ;  /* 0x0000000c00047310 */ /* 0x000e700000201800 */
[----:B0-----:R-:W0:Y:S01]  /*0560*/  MUFU.RCP64H R9, R7 ;  /* 0x0000000700097308 */ /* 0x001e220000001800 */
[----:B-1----:R-:W1:-:S04]  /*0570*/  DMUL R2, R4, 127 ;  /* 0x405fc00004027828 */ /* 0x002e480000000000 */
[----:B0-----:R-:W0:-:S06]  /*0580*/  DFMA R10, -R6, R8, 1 ;  /* 0x3ff00000060a742b */ /* 0x001e0c0000000108 */
[----:B-1----:R-:W-:Y:S01]  /*0590*/  FSETP.GEU.AND P1, PT, |R3|, 6.5827683646048100446e-37, PT ;  /* 0x036000000300780b */ /* 0x002fe20003f2e200 */
[----:B0-----:R-:W0:-:S06]  /*05a0*/  DFMA R10, R10, R10, R10 ;  /* 0x0000000a0a0a722b */ /* 0x001e0c000000000a */
[----:B0-----:R-:W0:-:S06]  /*05b0*/  DFMA R10, R8, R10, R8 ;  /* 0x0000000a080a722b */ /* 0x001e0c0000000008 */
[----:B0-----:R-:W0:-:S06]  /*05c0*/  DFMA R8, -R6, R10, 1 ;  /* 0x3ff000000608742b */ /* 0x001e0c000000010a */
[----:B0-----:R-:W0:-:S06]  /*05d0*/  DFMA R8, R10, R8, R10 ;  /* 0x000000080a08722b */ /* 0x001e0c000000000a */
[----:B0-----:R-:W0:-:S06]  /*05e0*/  DMUL R4, R2, R8 ;  /* 0x0000000802047228 */ /* 0x001e0c0000000000 */
[----:B0-----:R-:W0:-:S06]  /*05f0*/  DFMA R10, -R6, R4, R2 ;  /* 0x00000004060a722b */ /* 0x001e0c0000000102 */
[----:B0-----:R-:W0:-:S10]  /*0600*/  DFMA R4, R8, R10, R4 ;  /* 0x0000000a0804722b */ /* 0x001e140000000004 */
[----:B0-----:R-:W-:-:S05]  /*0610*/  FFMA R8, RZ, R7, R5 ;  /* 0x00000007ff087223 */ /* 0x001fca0000000005 */
[----:B------:R-:W-:-:S13]  /*0620*/  FSETP.GT.AND P0, PT, |R8|, 1.469367938527859385e-39, PT ;  /* 0x001000000800780b */ /* 0x000fda0003f04200 */
[----:B------:R-:W-:Y:S05]  /*0630*/  @P0 BRA P1, `(.L_x_4) ;  /* 0x0000002000000947 */ /* 0x000fea0000800000 */
[----:B------:R-:W-:Y:S02]  /*0640*/  MOV R10, 0x660 ;  /* 0x00000660000a7802 */ /* 0x000fe40000000f00 */
[----:B------:R-:W-:Y:S05]  /*0650*/  CALL.REL.NOINC `($__internal_0_$__cuda_sm20_div_rn_f64_full) ;  /* 0x0000009000007944 */ /* 0x000fea0003c00000 */
.L_x_4:
[----:B------:R-:W-:Y:S05]  /*0660*/  BSYNC B0 ;  /* 0x0000000000007941 */ /* 0x000fea0003800000 */
.L_x_3:
[----:B------:R-:W2:Y:S01]  /*0670*/  F2F.F32.F64 R6, R4 ;  /* 0x0000000400067310 */ /* 0x000ea20000301000 */
[----:B------:R-:W2:-:S14]  /*0680*/  DSETP.GEU.AND P0, PT, |R4|, c[0x2][0x0], PT ;  /* 0x008000000400762a */ /* 0x000e9c0003f0e200 */
[----:B--2---:R-:W-:Y:S01]  /*0690*/  @!P0 FMUL R6, R6, 1.175494350822287508e-38 ;  /* 0x0080000006068820 */ /* 0x004fe20000400000 */
[----:B------:R-:W-:-:S03]  /*06a0*/  IADD3 R2, P0, R0, c[0x0][0x160], RZ ;  /* 0x0000580000027a10 */ /* 0x000fc60007f1e0ff */
[----:B------:R-:W2:Y:S01]  /*06b0*/  F2I.S8.NTZ R7, R6 ;  /* 0x0000000600077305 */ /* 0x000ea20000202100 */
[----:B------:R-:W-:-:S05]  /*06c0*/  LEA.HI.X.SX32 R3, R0, c[0x0][0x164], 0x1, P0 ;  /* 0x0000590000037a11 */ /* 0x000fca00000f0eff */
[----:B--2---:R-:W-:Y:S01]  /*06d0*/  STG.E.U8 [R2.64], R7 ;  /* 0x0000000702007986 */ /* 0x004fe2000c101104 */
[----:B------:R-:W-:Y:S05]  /*06e0*/  EXIT ;  /* 0x000000000000794d */ /* 0x000fea0003800000 */
        .weak           $__internal_0_$__cuda_sm20_div_rn_f64_full
        .type           $__internal_0_$__cuda_sm20_div_rn_f64_full,@function
        .size           $__internal_0_$__cuda_sm20_div_rn_f64_full,(.L_x_22 - $__internal_0_$__cuda_sm20_div_rn_f64_full)
$__internal_0_$__cuda_sm20_div_rn_f64_full:
[C---:B------:R-:W-:Y:S01]  /*06f0*/  FSETP.GEU.AND P0, PT, |R7|.reuse, 1.469367938527859385e-39, PT ;  /* 0x001000000700780b */ /* 0x040fe20003f0e200 */
[----:B------:R-:W-:Y:S01]  /*0700*/  IMAD.MOV.U32 R12, RZ, RZ, 0x1ca00000 ;  /* 0x1ca00000ff0c7424 */ /* 0x000fe200078e00ff */
[----:B------:R-:W-:Y:S01]  /*0710*/  LOP3.LUT R4, R7, 0x800fffff, RZ, 0xc0, !PT ;  /* 0x800fffff07047812 */ /* 0x000fe200078ec0ff */
[----:B------:R-:W-:Y:S01]  /*0720*/  IMAD.MOV.U32 R14, RZ, RZ, 0x1 ;  /* 0x00000001ff0e7424 */ /* 0x000fe200078e00ff */
[C---:B------:R-:W-:Y:S01]  /*0730*/  FSETP.GEU.AND P2, PT, |R3|.reuse, 1.469367938527859385e-39, PT ;  /* 0x001000000300780b */ /* 0x040fe20003f4e200 */
[----:B------:R-:W-:Y:S01]  /*0740*/  BSSY B1, `(.L_x_5) ;  /* 0x0000053000017945 */ /* 0x000fe20003800000 */
[----:B------:R-:W-:Y:S01]  /*0750*/  LOP3.LUT R5, R4, 0x3ff00000, RZ, 0xfc, !PT ;  /* 0x3ff0000004057812 */ /* 0x000fe200078efcff */
[----:B------:R-:W-:Y:S01]  /*0760*/  IMAD.MOV.U32 R4, RZ, RZ, R6 ;  /* 0x000000ffff047224 */ /* 0x000fe200078e0006 */
[----:B------:R-:W-:Y:S02]  /*0770*/  LOP3.LUT R11, R3, 0x7ff00000, RZ, 0xc0, !PT ;  /* 0x7ff00000030b7812 */ /* 0x000fe400078ec0ff */
[----:B------:R-:W-:-:S03]  /*0780*/  LOP3.LUT R16, R7, 0x7ff00000, RZ, 0xc0, !PT ;  /* 0x7ff0000007107812 */ /* 0x000fc600078ec0ff */
[----:B------:R-:W0:Y:S01]  /*0790*/  @!P0 DMUL R4, R6, 8.98846567431157953865e+307 ;  /* 0x7fe0000006048828 */ /* 0x000e220000000000 */
[----:B------:R-:W-:Y:S01]  /*07a0*/  ISETP.GE.U32.AND P1, PT, R11, R16, PT ;  /* 0x000000100b00720c */ /* 0x000fe20003f26070 */
[----:B------:R-:W-:Y:S02]  /*07b0*/  IMAD.MOV.U32 R17, RZ, RZ, R11 ;  /* 0x000000ffff117224 */ /* 0x000fe400078e000b */
[----:B------:R-:W-:Y:S01]  /*07c0*/  @!P2 LOP3.LUT R8, R7, 0x7ff00000, RZ, 0xc0, !PT ;  /* 0x7ff000000708a812 */ /* 0x000fe200078ec0ff */
[----:B------:R-:W-:Y:S01]  /*07d0*/  @!P2 IMAD.MOV.U32 R20, RZ, RZ, RZ ;  /* 0x000000ffff14a224 */ /* 0x000fe200078e00ff */
[----:B0-----:R-:W0:Y:S01]  /*07e0*/  MUFU.RCP64H R15, R5 ;  /* 0x00000005000f7308 */ /* 0x001e220000001800 */
[----:B------:R-:W-:Y:S02]  /*07f0*/  SEL R9, R12, 0x63400000, !P1 ;  /* 0x634000000c097807 */ /* 0x000fe40004800000 */
[----:B------:R-:W-:Y:S01]  /*0800*/  @!P2 ISETP.GE.U32.AND P3, PT, R11, R8, PT ;  /* 0x000000080b00a20c */ /* 0x000fe20003f66070 */
[----:B------:R-:W-:Y:S01]  /*0810*/  IMAD.MOV.U32 R8, RZ, RZ, R2 ;  /* 0x000000ffff087224 */ /* 0x000fe200078e0002 */
[----:B------:R-:W-:-:S02]  /*0820*/  LOP3.LUT R9, R9, 0x800fffff, R3, 0xf8, !PT ;  /* 0x800fffff09097812 */ /* 0x000fc400078ef803 */
[----:B------:R-:W-:Y:S02]  /*0830*/  @!P2 SEL R13, R12, 0x63400000, !P3 ;  /* 0x634000000c0da807 */ /* 0x000fe40005800000 */
[----:B------:R-:W-:Y:S02]  /*0840*/  @!P0 LOP3.LUT R16, R5, 0x7ff00000, RZ, 0xc0, !PT ;  /* 0x7ff0000005108812 */ /* 0x000fe400078ec0ff */
[----:B------:R-:W-:Y:S02]  /*0850*/  @!P2 LOP3.LUT R13, R13, 0x80000000, R3, 0xf8, !PT ;  /* 0x800000000d0da812 */ /* 0x000fe400078ef803 */
[----:B------:R-:W-:Y:S02]  /*0860*/  IADD3 R22, R16, -0x1, RZ ;  /* 0xffffffff10167810 */ /* 0x000fe40007ffe0ff */
[----:B------:R-:W-:Y:S01]  /*0870*/  @!P2 LOP3.LUT R21, R13, 0x100000, RZ, 0xfc, !PT ;  /* 0x001000000d15a812 */ /* 0x000fe200078efcff */
[----:B0-----:R-:W0:-:S05]  /*0880*/  DFMA R18, R14, -R4, 1 ;  /* 0x3ff000000e12742b */ /* 0x001e0a0000000804 */
[----:B------:R-:W-:-:S04]  /*0890*/  @!P2 DFMA R8, R8, 2, -R20 ;  /* 0x400000000808a82b */ /* 0x000fc80000000814 */
[----:B0-----:R-:W0:-:S06]  /*08a0*/  DFMA R18, R18, R18, R18 ;  /* 0x000000121212722b */ /* 0x001e0c0000000012 */
[----:B0-----:R-:W0:Y:S01]  /*08b0*/  DFMA R14, R14, R18, R14 ;  /* 0x000000120e0e722b */ /* 0x001e22000000000e */
[----:B------:R-:W-:-:S04]  /*08c0*/  @!P2 LOP3.LUT R17, R9, 0x7ff00000, RZ, 0xc0, !PT ;  /* 0x7ff000000911a812 */ /* 0x000fc800078ec0ff */
[----:B------:R-:W-:Y:S01]  /*08d0*/  IADD3 R13, R17, -0x1, RZ ;  /* 0xffffffff110d7810 */ /* 0x000fe20007ffe0ff */
[----:B0-----:R-:W0:-:S03]  /*08e0*/  DFMA R18, R14, -R4, 1 ;  /* 0x3ff000000e12742b */ /* 0x001e060000000804 */
[----:B------:R-:W-:-:S03]  /*08f0*/  ISETP.GT.U32.AND P0, PT, R13, 0x7feffffe, PT ;  /* 0x7feffffe0d00780c */ /* 0x000fc60003f04070 */
[----:B0-----:R-:W0:Y:S01]  /*0900*/  DFMA R14, R14, R18, R14 ;  /* 0x000000120e0e722b */ /* 0x001e22000000000e */
[----:B------:R-:W-:-:S05]  /*0910*/  ISETP.GT.U32.OR P0, PT, R22, 0x7feffffe, P0 ;  /* 0x7feffffe1600780c */ /* 0x000fca0000704470 */
[----:B0-----:R-:W0:-:S06]  /*0920*/  DMUL R18, R14, R8 ;  /* 0x000000080e127228 */ /* 0x001e0c0000000000 */
[----:B0-----:R-:W0:-:S06]  /*0930*/  DFMA R20, R18, -R4, R8 ;  /* 0x800000041214722b */ /* 0x001e0c0000000008 */
[----:B0-----:R0:W1:Y:S01]  /*0940*/  DFMA R14, R14, R20, R18 ;  /* 0x000000140e0e722b */ /* 0x0010620000000012 */
[----:B------:R-:W-:Y:S05]  /*0950*/  @P0 BRA `(.L_x_6) ;  /* 0x000001c000000947 */ /* 0x000fea0003800000 */
[----:B------:R-:W-:-:S04]  /*0960*/  LOP3.LUT R16, R7, 0x7ff00000, RZ, 0xc0, !PT ;  /* 0x7ff0000007107812 */ /* 0x000fc800078ec0ff */
[C---:B------:R-:W-:Y:S01]  /*0970*/  ISETP.GE.U32.AND P0, PT, R11.reuse, R16, PT ;  /* 0x000000100b00720c */ /* 0x040fe20003f06070 */
[----:B------:R-:W-:-:S03]  /*0980*/  IMAD.IADD R2, R11, 0x1, -R16 ;  /* 0x000000010b027824 */ /* 0x000fc600078e0a10 */
[----:B------:R-:W-:Y:S02]  /*0990*/  SEL R11, R12, 0x63400000, !P0 ;  /* 0x634000000c0b7807 */ /* 0x000fe40004000000 */
[----:B------:R-:W-:-:S04]  /*09a0*/  IMNMX R2, R2, -0x46a00000, !PT ;  /* 0xb960000002027817 */ /* 0x000fc80007800200 */
[----:B------:R-:W-:-:S05]  /*09b0*/  IMNMX R2, R2, 0x46a00000, PT ;  /* 0x46a0000002027817 */ /* 0x000fca0003800200 */
[----:B------:R-:W-:Y:S02]  /*09c0*/  IMAD.IADD R11, R2, 0x1, -R11 ;  /* 0x00000001020b7824 */ /* 0x000fe400078e0a0b */
[----:B------:R-:W-:-:S03]  /*09d0*/  IMAD.MOV.U32 R2, RZ, RZ, RZ ;  /* 0x000000ffff027224 */ /* 0x000fc600078e00ff */
[----:B------:R-:W-:-:S06]  /*09e0*/  IADD3 R3, R11, 0x7fe00000, RZ ;  /* 0x7fe000000b037810 */ /* 0x000fcc0007ffe0ff */
[----:B-1----:R-:W1:-:S10]  /*09f0*/  DMUL R12, R14, R2 ;  /* 0x000000020e0c7228 */ /* 0x002e540000000000 */
[----:B-1----:R-:W-:-:S13]  /*0a00*/  FSETP.GTU.AND P0, PT, |R13|, 1.469367938527859385e-39, PT ;  /* 0x001000000d00780b */ /* 0x002fda0003f0c200 */
[----:B------:R-:W-:Y:S05]  /*0a10*/  @P0 BRA `(.L_x_7) ;  /* 0x0000025000000947 */ /* 0x000fea0003800000 */
[----:B------:R-:W1:Y:S01]  /*0a20*/  DFMA R4, R14, -R4, R8 ;  /* 0x800000040e04722b */ /* 0x000e620000000008 */
[----:B------:R-:W-:-:S09]  /*0a30*/  IMAD.MOV.U32 R2, RZ, RZ, RZ ;  /* 0x000000ffff027224 */ /* 0x000fd200078e00ff */
[C---:B-1----:R-:W-:Y:S02]  /*0a40*/  FSETP.NEU.AND P0, PT, R5.reuse, RZ, PT ;  /* 0x000000ff0500720b */ /* 0x042fe40003f0d000 */
[----:B------:R-:W-:-:S04]  /*0a50*/  LOP3.LUT R7, R5, 0x80000000, R7, 0x48, !PT ;  /* 0x8000000005077812 */ /* 0x000fc800078e4807 */
[----:B------:R-:W-:-:S07]  /*0a60*/  LOP3.LUT R3, R7, R3, RZ, 0xfc, !PT ;  /* 0x0000000307037212 */ /* 0x000fce00078efcff */
[----:B------:R-:W-:Y:S05]  /*0a70*/  @!P0 BRA `(.L_x_7) ;  /* 0x000001f000008947 */ /* 0x000fea0003800000 */
[----:B------:R-:W-:Y:S01]  /*0a80*/  IMAD.MOV R5, RZ, RZ, -R11 ;  /* 0x000000ffff057224 */ /* 0x000fe200078e0a0b */
[----:B------:R-:W1:Y:S01]  /*0a90*/  DMUL.RP R2, R14, R2 ;  /* 0x000000020e027228 */ /* 0x000e620000008000 */
[----:B------:R-:W-:-:S06]  /*0aa0*/  IMAD.MOV.U32 R4, RZ, RZ, RZ ;  /* 0x000000ffff047224 */ /* 0x000fcc00078e00ff */
[----:B------:R-:W2:-:S03]  /*0ab0*/  DFMA R4, R12, -R4, R14 ;  /* 0x800000040c04722b */ /* 0x000e86000000000e */
[----:B-1----:R-:W-:-:S03]  /*0ac0*/  LOP3.LUT R7, R3, R7, RZ, 0x3c, !PT ;  /* 0x0000000703077212 */ /* 0x002fc600078e3cff */
[----:B--2---:R-:W-:-:S04]  /*0ad0*/  IADD3 R4, -R11, -0x43300000, RZ ;  /* 0xbcd000000b047810 */ /* 0x004fc80007ffe1ff */
[----:B------:R-:W-:-:S04]  /*0ae0*/  FSETP.NEU.AND P0, PT, |R5|, R4, PT ;  /* 0x000000040500720b */ /* 0x000fc80003f0d200 */
[----:B------:R-:W-:Y:S02]  /*0af0*/  FSEL R12, R2, R12, !P0 ;  /* 0x0000000c020c7208 */ /* 0x000fe40004000000 */
[----:B------:R-:W-:Y:S01]  /*0b00*/  FSEL R13, R7, R13, !P0 ;  /* 0x0000000d070d7208 */ /* 0x000fe20004000000 */
[----:B------:R-:W-:Y:S05]  /*0b10*/  BRA `(.L_x_7) ;  /* 0x0000015000007947 */ /* 0x000fea0003800000 */
.L_x_6:
[----:B------:R-:W2:-:S14]  /*0b20*/  DSETP.NAN.AND P0, PT, R2, R2, PT ;  /* 0x000000020200722a */ /* 0x000e9c0003f08000 */
[----:B--2---:R-:W-:Y:S05]  /*0b30*/  @P0 BRA `(.L_x_8) ;  /* 0x0000011000000947 */ /* 0x004fea0003800000 */
[----:B------:R-:W2:-:S14]  /*0b40*/  DSETP.NAN.AND P0, PT, R6, R6, PT ;  /* 0x000000060600722a */ /* 0x000e9c0003f08000 */
[----:B--2---:R-:W-:Y:S05]  /*0b50*/  @P0 BRA `(.L_x_9) ;  /* 0x000000c000000947 */ /* 0x004fea0003800000 */
[----:B------:R-:W-:Y:S01]  /*0b60*/  ISETP.NE.AND P0, PT, R17, R16, PT ;  /* 0x000000101100720c */ /* 0x000fe20003f05270 */
[----:B------:R-:W-:Y:S02]  /*0b70*/  IMAD.MOV.U32 R12, RZ, RZ, 0x0 ;  /* 0x00000000ff0c7424 */ /* 0x000fe400078e00ff */
[----:B------:R-:W-:-:S10]  /*0b80*/  IMAD.MOV.U32 R13, RZ, RZ, -0x80000 ;  /* 0xfff80000ff0d7424 */ /* 0x000fd400078e00ff */
[----:B------:R-:W-:Y:S05]  /*0b90*/  @!P0 BRA `(.L_x_7) ;  /* 0x000000d000008947 */ /* 0x000fea0003800000 */
[----:B------:R-:W-:Y:S02]  /*0ba0*/  ISETP.NE.AND P0, PT, R17, 0x7ff00000, PT ;  /* 0x7ff000001100780c */ /* 0x000fe40003f05270 */
[----:B------:R-:W-:Y:S02]  /*0bb0*/  LOP3.LUT R13, R3, 0x80000000, R7, 0x48, !PT ;  /* 0x80000000030d7812 */ /* 0x000fe400078e4807 */
[----:B------:R-:W-:-:S13]  /*0bc0*/  ISETP.EQ.OR P0, PT, R16, RZ, !P0 ;  /* 0x000000ff1000720c */ /* 0x000fda0004702670 */
[----:B------:R-:W-:Y:S01]  /*0bd0*/  @P0 LOP3.LUT R2, R13, 0x7ff00000, RZ, 0xfc, !PT ;  /* 0x7ff000000d020812 */ /* 0x000fe200078efcff */
[----:B------:R-:W-:Y:S02]  /*0be0*/  @!P0 IMAD.MOV.U32 R12, RZ, RZ, RZ ;  /* 0x000000ffff0c8224 */ /* 0x000fe400078e00ff */
[----:B------:R-:W-:Y:S02]  /*0bf0*/  @P0 IMAD.MOV.U32 R12, RZ, RZ, RZ ;  /* 0x000000ffff0c0224 */ /* 0x000fe400078e00ff */
[----:B------:R-:W-:Y:S01]  /*0c00*/  @P0 IMAD.MOV.U32 R13, RZ, RZ, R2 ;  /* 0x000000ffff0d0224 */ /* 0x000fe200078e0002 */
[----:B------:R-:W-:Y:S05]  /*0c10*/  BRA `(.L_x_7) ;  /* 0x0000005000007947 */ /* 0x000fea0003800000 */
.L_x_9:
[----:B------:R-:W-:Y:S01]  /*0c20*/  LOP3.LUT R13, R7, 0x80000, RZ, 0xfc, !PT ;  /* 0x00080000070d7812 */ /* 0x000fe200078efcff */
[----:B------:R-:W-:Y:S01]  /*0c30*/  IMAD.MOV.U32 R12, RZ, RZ, R6 ;  /* 0x000000ffff0c7224 */ /* 0x000fe200078e0006 */
[----:B------:R-:W-:Y:S05]  /*0c40*/  BRA `(.L_x_7) ;  /* 0x0000002000007947 */ /* 0x000fea0003800000 */
.L_x_8:
[----:B------:R-:W-:Y:S01]  /*0c50*/  LOP3.LUT R13, R3, 0x80000, RZ, 0xfc, !PT ;  /* 0x00080000030d7812 */ /* 0x000fe200078efcff */
[----:B------:R-:W-:Y:S02]  /*0c60*/  IMAD.MOV.U32 R12, RZ, RZ, R2 ;  /* 0x000000ffff0c7224 */ /* 0x000fe400078e0002 */
.L_x_7:
[----:B------:R-:W-:Y:S05]  /*0c70*/  BSYNC B1 ;  /* 0x0000000000017941 */ /* 0x000fea0003800000 */
.L_x_5:
[----:B------:R-:W-:Y:S02]  /*0c80*/  IMAD.MOV.U32 R11, RZ, RZ, 0x0 ;  /* 0x00000000ff0b7424 */ /* 0x000fe400078e00ff */
[----:B------:R-:W-:-:S02]  /*0c90*/  IMAD.MOV.U32 R4, RZ, RZ, R12 ;  /* 0x000000ffff047224 */ /* 0x000fc400078e000c */
[----:B------:R-:W-:Y:S01]  /*0ca0*/  IMAD.MOV.U32 R5, RZ, RZ, R13 ;  /* 0x000000ffff057224 */ /* 0x000fe200078e000d */
[----:B------:R-:W-:Y:S06]  /*0cb0*/  RET.REL.NODEC R10 `(_ZN17fastertransformer22quantize_weight_kernelEPaPK6__halfPKfiiii) ;  /* 0xfffff3400a007950 */ /* 0x000fec0003c3ffff */
.L_x_10:
[----:B------:R-:W-:-:S00]  /*0cc0*/  BRA `(.L_x_10) ;  /* 0xfffffff000007947 */ /* 0x000fc0000383ffff */
[----:B------:R-:W-:-:S00]  /*0cd0*/  NOP ;  /* 0x0000000000007918 */ /* 0x000fc00000000000 */
        /* <DEDUP_REMOVED lines=10> */
.L_x_22:


//--------------------- .text._ZN17fastertransformer22quantize_weight_kernelEPaPKfS2_iiii --------------------------
	.section	.text._ZN17fastertransformer22quantize_weight_kernelEPaPKfS2_iiii,"ax",@progbits
	.sectioninfo	@"SHI_REGISTERS=25"
	.align	128
        .global         _ZN17fastertransformer22quantize_weight_kernelEPaPKfS2_iiii
        .type           _ZN17fastertransformer22quantize_weight_kernelEPaPKfS2_iiii,@function
        .size           _ZN17fastertransformer22quantize_weight_kernelEPaPKfS2_iiii,(.L_x_23 - _ZN17fastertransformer22quantize_weight_kernelEPaPKfS2_iiii)
        .other          _ZN17fastertransformer22quantize_weight_kernelEPaPKfS2_iiii,@"STO_CUDA_ENTRY STV_DEFAULT"
_ZN17fastertransformer22quantize_weight_kernelEPaPKfS2_iiii:
.text._ZN17fastertransformer22quantize_weight_kernelEPaPKfS2_iiii:
        /* <DEDUP_REMOVED lines=52> */
.L_x_12:
        /* <DEDUP_REMOVED lines=14> */
.L_x_11:
[----:B------:R-:W-:Y:S02]  /*0420*/  IMAD R0, R3, c[0x0][0x17c], R8 ;  /* 0x00005f0003007a24 */ /* 0x000fe400078e0208 */
.L_x_13:
        /* <DEDUP_REMOVED lines=9> */
[----:B------:R-:W-:-:S06]  /*04c0*/  IMAD.WIDE R2, R2, R5, c[0x0][0x168] ;  /* 0x00005a0002027625 */ /* 0x000fcc00078e0205 */
[----:B------:R-:W3:Y:S01]  /*04d0*/  LDG.E R2, [R2.64] ;  /* 0x0000000402027981 */ /* 0x000ee2000c1e1900 */
[----:B------:R-:W-:Y:S01]  /*04e0*/  IMAD.MOV.U32 R10, RZ, RZ, 0x1 ;  /* 0x00000001ff0a7424 */ /* 0x000fe200078e00ff */
[----:B------:R-:W-:Y:S01]  /*04f0*/  BSSY B0, `(.L_x_14) ;  /* 0x0000015000007945 */ /* 0x000fe20003800000 */
[----:B--2---:R-:W-:-:S06]  /*0500*/  FMUL.FTZ R6, R8, 1 ;  /* 0x3f80000008067820 */ /* 0x004fcc0000410000 */
[----:B------:R-:W0:Y:S01]  /*0510*/  F2F.F64.F32 R6, R6 ;  /* 0x0000000600067310 */ /* 0x000e220000201800 */
[----:B---3--:R-:W-:-:S07]  /*0520*/  FMUL.FTZ R14, R2, 1 ;  /* 0x3f800000020e7820 */ /* 0x008fce0000410000 */
[----:B0-----:R-:W0:Y:S02]  /*0530*/  MUFU.RCP64H R11, R7 ;  /* 0x00000007000b7308 */ /* 0x001e240000001800 */
[----:B0-----:R-:W0:-:S06]  /*0540*/  DFMA R4, -R6, R10, 1 ;  /* 0x3ff000000604742b */ /* 0x001e0c000000010a */
[----:B0-----:R0:W1:-:S04]  /*0550*/  DFMA R12, R4, R4, R4 ;  /* 0x00000004040c722b */ /* 0x0010480000000004 */
[----:B0-----:R-:W0:Y:S02]  /*0560*/  F2F.F64.F32 R4, R14 ;  /* 0x0000000e00047310 */ /* 0x001e240000201800 */
[----:B-1----:R-:W1:-:S06]  /*0570*/  DFMA R12, R10, R12, R10 ;  /* 0x0000000c0a0c722b */ /* 0x002e4c000000000a */
[----:B-1----:R-:W1:-:S06]  /*0580*/  DFMA R8, -R6, R12, 1 ;  /* 0x3ff000000608742b */ /* 0x002e4c000000010c */
[----:B-1----:R-:W-:-:S04]  /*0590*/  DFMA R8, R12, R8, R12 ;  /* 0x000000080c08722b */ /* 0x002fc8000000000c */
[----:B0-----:R-:W0:-:S06]  /*05a0*/  DMUL R2, R4, 127 ;  /* 0x405fc00004027828 */ /* 0x001e0c0000000000 */
[----:B0-----:R-:W0:-:S04]  /*05b0*/  DMUL R4, R2, R8 ;  /* 0x0000000802047228 */ /* 0x001e080000000000 */
[----:B------:R-:W-:Y:S02]  /*05c0*/  FSETP.GEU.AND P1, PT, |R3|, 6.5827683646048100446e-37, PT ;  /* 0x036000000300780b */ /* 0x000fe40003f2e200 */
[----:B0-----:R-:W0:-:S06]  /*05d0*/  DFMA R10, -R6, R4, R2 ;  /* 0x00000004060a722b */ /* 0x001e0c0000000102 */
[----:B0-----:R-:W0:-:S10]  /*05e0*/  DFMA R4, R8, R10, R4 ;  /* 0x0000000a0804722b */ /* 0x001e140000000004 */
[----:B0-----:R-:W-:-:S05]  /*05f0*/  FFMA R8, RZ, R7, R5 ;  /* 0x00000007ff087223 */ /* 0x001fca0000000005 */
[----:B------:R-:W-:-:S13]  /*0600*/  FSETP.GT.AND P0, PT, |R8|, 1.469367938527859385e-39, PT ;  /* 0x001000000800780b */ /* 0x000fda0003f04200 */
[----:B------:R-:W-:Y:S05]  /*0610*/  @P0 BRA P1, `(.L_x_15) ;  /* 0x0000002000000947 */ /* 0x000fea0000800000 */
[----:B------:R-:W-:Y:S02]  /*0620*/  MOV R10, 0x640 ;  /* 0x00000640000a7802 */ /* 0x000fe40000000f00 */
[----:B------:R-:W-:Y:S05]  /*0630*/  CALL.REL.NOINC `($__internal_1_$__cuda_sm20_div_rn_f64_full) ;  /* 0x0000009000007944 */ /* 0x000fea0003c00000 */
.L_x_15:
[----:B------:R-:W-:Y:S05]  /*0640*/  BSYNC B0 ;  /* 0x0000000000007941 */ /* 0x000fea0003800000 */
.L_x_14:
        /* <DEDUP_REMOVED lines=8> */
        .weak           $__internal_1_$__cuda_sm20_div_rn_f64_full
        .type           $__internal_1_$__cuda_sm20_div_rn_f64_full,@function
        .size           $__internal_1_$__cuda_sm20_div_rn_f64_full,(.L_x_23 - $__internal_1_$__cuda_sm20_div_rn_f64_full)
$__internal_1_$__cuda_sm20_div_rn_f64_full:
        /* <DEDUP_REMOVED lines=67> */
.L_x_17:
        /* <DEDUP_REMOVED lines=16> */
.L_x_20:
[----:B------:R-:W-:Y:S01]  /*0c00*/  LOP3.LUT R13, R7, 0x80000, RZ, 0xfc, !PT ;  /* 0x00080000070d7812 */ /* 0x000fe200078efcff */
[----:B------:R-:W-:Y:S01]  /*0c10*/  IMAD.MOV.U32 R12, RZ, RZ, R6 ;  /* 0x000000ffff0c7224 */ /* 0x000fe200078e0006 */
[----:B------:R-:W-:Y:S05]  /*0c20*/  BRA `(.L_x_18) ;  /* 0x0000002000007947 */ /* 0x000fea0003800000 */
.L_x_19:
[----:B------:R-:W-:Y:S01]  /*0c30*/  LOP3.LUT R13, R3, 0x80000, RZ, 0xfc, !PT ;  /* 0x00080000030d7812 */ /* 0x000fe200078efcff */
[----:B------:R-:W-:Y:S02]  /*0c40*/  IMAD.MOV.U32 R12, RZ, RZ, R2 ;  /* 0x000000ffff0c7224 */ /* 0x000fe400078e0002 */
.L_x_18:
[----:B------:R-:W-:Y:S05]  /*0c50*/  BSYNC B1 ;  /* 0x0000000000017941 */ /* 0x000fea0003800000 */
.L_x_16:
[----:B------:R-:W-:Y:S02]  /*0c60*/  IMAD.MOV.U32 R11, RZ, RZ, 0x0 ;  /* 0x00000000ff0b7424 */ /* 0x000fe400078e00ff */
[----:B------:R-:W-:-:S02]  /*0c70*/  IMAD.MOV.U32 R4, RZ, RZ, R12 ;  /* 0x000000ffff047224 */ /* 0x000fc400078e000c */
[----:B------:R-:W-:Y:S01]  /*0c80*/  IMAD.MOV.U32 R5, RZ, RZ, R13 ;  /* 0x000000ffff057224 */ /* 0x000fe200078e000d */
[----:B------:R-:W-:Y:S06]  /*0c90*/  RET.REL.NODEC R10 `(_ZN17fastertransformer22quantize_weight_kernelEPaPKfS2_iiii) ;  /* 0xfffff3600a007950 */ /* 0x000fec0003c3ffff */
.L_x_21:
        /* <DEDUP_REMOVED lines=14> */
.L_x_23:
